//
// Generated by NVIDIA NVVM Compiler
//
// Compiler Build ID: CL-36424714
// Cuda compilation tools, release 13.0, V13.0.88
// Based on NVVM 20.0.0
//

.version 9.0
.target sm_100
.address_size 64

	// .globl	_Z19exclusiveScanKernelIiEvPT_PKS0_m
.extern .shared .align 16 .b8 shmData[];

.visible .entry _Z19exclusiveScanKernelIiEvPT_PKS0_m(
	.param .u64 .ptr .align 1 _Z19exclusiveScanKernelIiEvPT_PKS0_m_param_0,
	.param .u64 .ptr .align 1 _Z19exclusiveScanKernelIiEvPT_PKS0_m_param_1,
	.param .u64 _Z19exclusiveScanKernelIiEvPT_PKS0_m_param_2
)
{
	.reg .pred 	%p<6>;
	.reg .b32 	%r<52>;
	.reg .b64 	%rd<11>;

	ld.param.u64 	%rd2, [_Z19exclusiveScanKernelIiEvPT_PKS0_m_param_0];
	ld.param.u64 	%rd4, [_Z19exclusiveScanKernelIiEvPT_PKS0_m_param_1];
	ld.param.u64 	%rd3, [_Z19exclusiveScanKernelIiEvPT_PKS0_m_param_2];
	cvta.to.global.u64 	%rd5, %rd4;
	mov.u32 	%r1, %tid.x;
	setp.eq.s32 	%p1, %r1, 0;
	add.s32 	%r17, %r1, -1;
	mul.wide.u32 	%rd6, %r17, 4;
	add.s64 	%rd1, %rd5, %rd6;
	mov.b32 	%r46, 0;
	@%p1 bra 	$L__BB0_2;
	ld.global.u32 	%r46, [%rd1];
$L__BB0_2:
	setp.eq.s32 	%p2, %r1, 0;
	shl.b32 	%r19, %r1, 2;
	mov.u32 	%r20, shmData;
	add.s32 	%r4, %r20, %r19;
	st.shared.u32 	[%r4], %r46;
	mov.b32 	%r47, 0;
	@%p2 bra 	$L__BB0_4;
	ld.global.u32 	%r47, [%rd1];
$L__BB0_4:
	cvt.u32.u64 	%r7, %rd3;
	shl.b32 	%r22, %r7, 2;
	add.s32 	%r23, %r4, %r22;
	st.shared.u32 	[%r23], %r47;
	bar.sync 	0;
	setp.lt.u64 	%p3, %rd3, 2;
	mov.b32 	%r51, 0;
	@%p3 bra 	$L__BB0_10;
	mov.b32 	%r49, 0;
	mov.b32 	%r48, 1;
$L__BB0_6:
	xor.b32  	%r51, %r49, 1;
	setp.lt.s32 	%p4, %r1, %r48;
	@%p4 bra 	$L__BB0_8;
	mul.lo.s32 	%r26, %r49, %r7;
	add.s32 	%r27, %r26, %r1;
	shl.b32 	%r28, %r26, 2;
	add.s32 	%r29, %r4, %r28;
	ld.shared.u32 	%r30, [%r29];
	sub.s32 	%r31, %r27, %r48;
	shl.b32 	%r32, %r31, 2;
	add.s32 	%r34, %r20, %r32;
	ld.shared.u32 	%r35, [%r34];
	add.s32 	%r50, %r35, %r30;
	bra.uni 	$L__BB0_9;
$L__BB0_8:
	mul.lo.s32 	%r36, %r49, %r7;
	shl.b32 	%r37, %r36, 2;
	add.s32 	%r38, %r4, %r37;
	ld.shared.u32 	%r50, [%r38];
$L__BB0_9:
	mul.lo.s32 	%r39, %r51, %r7;
	shl.b32 	%r40, %r39, 2;
	add.s32 	%r41, %r4, %r40;
	st.shared.u32 	[%r41], %r50;
	bar.sync 	0;
	shl.b32 	%r48, %r48, 1;
	cvt.s64.s32 	%rd7, %r48;
	setp.gt.u64 	%p5, %rd3, %rd7;
	mov.u32 	%r49, %r51;
	@%p5 bra 	$L__BB0_6;
$L__BB0_10:
	cvta.to.global.u64 	%rd8, %rd2;
	mul.lo.s32 	%r42, %r51, %r7;
	shl.b32 	%r43, %r42, 2;
	add.s32 	%r44, %r4, %r43;
	ld.shared.u32 	%r45, [%r44];
	mul.wide.u32 	%rd9, %r1, 4;
	add.s64 	%rd10, %rd8, %rd9;
	st.global.u32 	[%rd10], %r45;
	ret;

}


// ===== COMPILED SASS (sm_100) =====

	.target	sm_100

	.elftype	@"ET_EXEC"


//--------------------- .note.nv.tkinfo           --------------------------
	.section	.note.nv.tkinfo,"",@"SHT_NOTE"
	.sectionflags	@"SHF_NOTE_NV_TKINFO"
	.tkinfo
        /*0018*/ 	.word	0x00000002
        /*0030*/ 	.string	""
        /*0030*/ 	.string	"ptxas"
        /*0030*/ 	.string	"Cuda compilation tools, release 13.0, V13.0.88"
        /*0030*/ 	.string	"Build cuda_13.0.r13.0/compiler.36424714_0"
        /*0030*/ 	.string	"-arch sm_100 -m 64 "



//--------------------- .note.nv.cuinfo           --------------------------
	.section	.note.nv.cuinfo,"",@"SHT_NOTE"
	.sectionflags	@"SHF_NOTE_NV_CUINFO"
        /*0018*/ 	.short	0x0002
        /*001a*/ 	.short	0x0064
        /*001c*/ 	.short	0x0082
	.zero		2


//--------------------- .nv.info                  --------------------------
	.section	.nv.info,"",@"SHT_CUDA_INFO"
	.align	4


	//----- nvinfo : EIATTR_REGCOUNT
	.align		4
        /*0000*/ 	.byte	0x04, 0x2f
        /*0002*/ 	.short	(.L_1 - .L_0)
	.align		4
.L_0:
        /*0004*/ 	.word	index@(_Z19exclusiveScanKernelIiEvPT_PKS0_m)
        /*0008*/ 	.word	0x0000000c


	//----- nvinfo : EIATTR_FRAME_SIZE
	.align		4
.L_1:
        /*000c*/ 	.byte	0x04, 0x11
        /*000e*/ 	.short	(.L_3 - .L_2)
	.align		4
.L_2:
        /*0010*/ 	.word	index@(_Z19exclusiveScanKernelIiEvPT_PKS0_m)
        /*0014*/ 	.word	0x00000000


	//----- nvinfo : EIATTR_MIN_STACK_SIZE
	.align		4
.L_3:
        /*0018*/ 	.byte	0x04, 0x12
        /*001a*/ 	.short	(.L_5 - .L_4)
	.align		4
.L_4:
        /*001c*/ 	.word	index@(_Z19exclusiveScanKernelIiEvPT_PKS0_m)
        /*0020*/ 	.word	0x00000000
.L_5:


//--------------------- .nv.compat                --------------------------
	.section	.nv.compat,"",@"SHT_CUDA_COMPAT_INFO"
	.align	4
        /*0000*/ 	.byte	0x02, 0x09, 0x00, 0x00, 0x02, 0x02, 0x01, 0x00, 0x02, 0x05, 0x05, 0x00, 0x03, 0x07, 0x01, 0x01
        /*0010*/ 	.byte	0x02, 0x03, 0x00, 0x00, 0x02, 0x06, 0x01, 0x00, 0x04, 0x0b, 0x08, 0x00, 0x09, 0x00, 0x00, 0x00
        /*0020*/ 	.byte	0x00, 0x00, 0x00, 0x00


//--------------------- .nv.info._Z19exclusiveScanKernelIiEvPT_PKS0_m --------------------------
	.section	.nv.info._Z19exclusiveScanKernelIiEvPT_PKS0_m,"",@"SHT_CUDA_INFO"
	.sectionflags	@""
	.align	4


	//----- nvinfo : EIATTR_CUDA_API_VERSION
	.align		4
        /*0000*/ 	.byte	0x04, 0x37
        /*0002*/ 	.short	(.L_7 - .L_6)
.L_6:
        /*0004*/ 	.word	0x00000082


	//----- nvinfo : EIATTR_KPARAM_INFO
	.align		4
.L_7:
        /*0008*/ 	.byte	0x04, 0x17
        /*000a*/ 	.short	(.L_9 - .L_8)
.L_8:
        /*000c*/ 	.word	0x00000000
        /*0010*/ 	.short	0x0002
        /*0012*/ 	.short	0x0010
        /*0014*/ 	.byte	0x00, 0xf0, 0x21, 0x00


	//----- nvinfo : EIATTR_KPARAM_INFO
	.align		4
.L_9:
        /*0018*/ 	.byte	0x04, 0x17
        /*001a*/ 	.short	(.L_11 - .L_10)
.L_10:
        /*001c*/ 	.word	0x00000000
        /*0020*/ 	.short	0x0001
        /*0022*/ 	.short	0x0008
        /*0024*/ 	.byte	0x00, 0xf5, 0x21, 0x00


	//----- nvinfo : EIATTR_KPARAM_INFO
	.align		4
.L_11:
        /*0028*/ 	.byte	0x04, 0x17
        /*002a*/ 	.short	(.L_13 - .L_12)
.L_12:
        /*002c*/ 	.word	0x00000000
        /*0030*/ 	.short	0x0000
        /*0032*/ 	.short	0x0000
        /*0034*/ 	.byte	0x00, 0xf5, 0x21, 0x00


	//----- nvinfo : EIATTR_SPARSE_MMA_MASK
	.align		4
.L_13:
        /*0038*/ 	.byte	0x03, 0x50
        /*003a*/ 	.short	0x0000


	//----- nvinfo : EIATTR_MAXREG_COUNT
	.align		4
        /*003c*/ 	.byte	0x03, 0x1b
        /*003e*/ 	.short	0x00ff


	//----- nvinfo : EIATTR_NUM_BARRIERS
	.align		4
        /*0040*/ 	.byte	0x02, 0x4c
        /*0042*/ 	.byte	0x01
	.zero		1


	//----- nvinfo : EIATTR_MERCURY_ISA_VERSION
	.align		4
        /*0044*/ 	.byte	0x03, 0x5f
        /*0046*/ 	.short	0x0101


	//----- nvinfo : EIATTR_VRC_CTA_INIT_COUNT
	.align		4
        /*0048*/ 	.byte	0x02, 0x4a
	.zero		1
	.zero		1


	//----- nvinfo : EIATTR_EXIT_INSTR_OFFSETS
	.align		4
        /*004c*/ 	.byte	0x04, 0x1c
        /*004e*/ 	.short	(.L_15 - .L_14)


	//   ....[0]....
.L_14:
        /*0050*/ 	.word	0x00000420


	//----- nvinfo : EIATTR_CRS_STACK_SIZE
	.align		4
.L_15:
        /*0054*/ 	.byte	0x04, 0x1e
        /*0056*/ 	.short	(.L_17 - .L_16)
.L_16:
        /*0058*/ 	.word	0x00000000


	//----- nvinfo : EIATTR_CBANK_PARAM_SIZE
	.align		4
.L_17:
        /*005c*/ 	.byte	0x03, 0x19
        /*005e*/ 	.short	0x0018


	//----- nvinfo : EIATTR_PARAM_CBANK
	.align		4
        /*0060*/ 	.byte	0x04, 0x0a
        /*0062*/ 	.short	(.L_19 - .L_18)
	.align		4
.L_18:
        /*0064*/ 	.word	index@(.nv.constant0._Z19exclusiveScanKernelIiEvPT_PKS0_m)
        /*0068*/ 	.short	0x0380
        /*006a*/ 	.short	0x0018


	//----- nvinfo : EIATTR_SW_WAR
	.align		4
.L_19:
        /*006c*/ 	.byte	0x04, 0x36
        /*006e*/ 	.short	(.L_21 - .L_20)
.L_20:
        /*0070*/ 	.word	0x00000008
.L_21:


//--------------------- .nv.callgraph             --------------------------
	.section	.nv.callgraph,"",@"SHT_CUDA_CALLGRAPH"
	.align	4
	.sectionentsize	8
	.align		4
        /*0000*/ 	.word	0x00000000
	.align		4
        /*0004*/ 	.word	0xffffffff
	.align		4
        /*0008*/ 	.word	0x00000000
	.align		4
        /*000c*/ 	.word	0xfffffffe
	.align		4
        /*0010*/ 	.word	0x00000000
	.align		4
        /*0014*/ 	.word	0xfffffffd
	.align		4
        /*0018*/ 	.word	0x00000000
	.align		4
        /*001c*/ 	.word	0xfffffffc


//--------------------- .text._Z19exclusiveScanKernelIiEvPT_PKS0_m --------------------------
	.section	.text._Z19exclusiveScanKernelIiEvPT_PKS0_m,"ax",@progbits
	.align	128
        .global         _Z19exclusiveScanKernelIiEvPT_PKS0_m
        .type           _Z19exclusiveScanKernelIiEvPT_PKS0_m,@function
        .size           _Z19exclusiveScanKernelIiEvPT_PKS0_m,(.L_x_6 - _Z19exclusiveScanKernelIiEvPT_PKS0_m)
        .other          _Z19exclusiveScanKernelIiEvPT_PKS0_m,@"STO_CUDA_ENTRY STV_DEFAULT"
_Z19exclusiveScanKernelIiEvPT_PKS0_m:
.text._Z19exclusiveScanKernelIiEvPT_PKS0_m:
[----:B------:R-:W-:Y:S01]  /*0000*/  LDC R1, c[0x0][0x37c] ;  /* 0x0000df00ff017b82 */ /* 0x000fe20000000800 */
[----:B------:R-:W0:Y:S07]  /*0010*/  S2R R0, SR_TID.X ;  /* 0x0000000000007919 */ /* 0x000e2e0000002100 */
[----:B------:R-:W1:Y:S01]  /*0020*/  LDC.64 R2, c[0x0][0x388] ;  /* 0x0000e200ff027b82 */ /* 0x000e620000000a00 */
[----:B------:R-:W2:Y:S01]  /*0030*/  LDCU.64 UR6, c[0x0][0x358] ;  /* 0x00006b00ff0677ac */ /* 0x000ea20008000a00 */
[----:B------:R-:W-:-:S02]  /*0040*/  HFMA2 R6, -RZ, RZ, 0, 0 ;  /* 0x00000000ff067431 */ /* 0x000fc400000001ff */
[----:B------:R-:W-:Y:S01]  /*0050*/  IMAD.MOV.U32 R4, RZ, RZ, RZ ;  /* 0x000000ffff047224 */ /* 0x000fe200078e00ff */
[----:B------:R-:W3:Y:S03]  /*0060*/  LDCU UR8, c[0x0][0x390] ;  /* 0x00007200ff0877ac */ /* 0x000ee60008000800 */
[----:B------:R-:W4:Y:S08]  /*0070*/  S2UR UR5, SR_CgaCtaId ;  /* 0x00000000000579c3 */ /* 0x000f300000008800 */
[----:B------:R-:W5:Y:S01]  /*0080*/  LDC R9, c[0x0][0x394] ;  /* 0x0000e500ff097b82 */ /* 0x000f620000000800 */
[C---:B0-----:R-:W-:Y:S01]  /*0090*/  ISETP.NE.AND P0, PT, R0.reuse, RZ, PT ;  /* 0x000000ff0000720c */ /* 0x041fe20003f05270 */
[----:B------:R-:W-:-:S04]  /*00a0*/  VIADD R5, R0, 0xffffffff ;  /* 0xffffffff00057836 */ /* 0x000fc80000000000 */
[----:B-1----:R-:W-:-:S08]  /*00b0*/  IMAD.WIDE.U32 R2, R5, 0x4, R2 ;  /* 0x0000000405027825 */ /* 0x002fd000078e0002 */
[----:B--2---:R-:W2:Y:S04]  /*00c0*/  @P0 LDG.E R4, desc[UR6][R2.64] ;  /* 0x0000000602040981 */ /* 0x004ea8000c1e1900 */
[----:B------:R0:W2:Y:S01]  /*00d0*/  @P0 LDG.E R6, desc[UR6][R2.64] ;  /* 0x0000000602060981 */ /* 0x0000a2000c1e1900 */
[----:B---3--:R-:W-:Y:S01]  /*00e0*/  IMAD.U32 R8, RZ, RZ, UR8 ;  /* 0x00000008ff087e24 */ /* 0x008fe2000f8e00ff */
[----:B------:R-:W-:Y:S02]  /*00f0*/  UMOV UR4, 0x400 ;  /* 0x0000040000047882 */ /* 0x000fe40000000000 */
[----:B----4-:R-:W-:Y:S02]  /*0100*/  ULEA UR4, UR5, UR4, 0x18 ;  /* 0x0000000405047291 */ /* 0x010fe4000f8ec0ff */
[----:B------:R-:W-:-:S04]  /*0110*/  ISETP.GE.U32.AND P0, PT, R8, 0x2, PT ;  /* 0x000000020800780c */ /* 0x000fc80003f06070 */
[----:B-----5:R-:W-:Y:S02]  /*0120*/  ISETP.GE.U32.AND.EX P0, PT, R9, RZ, PT, P0 ;  /* 0x000000ff0900720c */ /* 0x020fe40003f06100 */
[----:B------:R-:W-:Y:S02]  /*0130*/  LEA R5, R0, UR4, 0x2 ;  /* 0x0000000400057c11 */ /* 0x000fe4000f8e10ff */
[----:B0-----:R-:W-:-:S03]  /*0140*/  MOV R2, RZ ;  /* 0x000000ff00027202 */ /* 0x001fc60000000f00 */
[----:B------:R-:W-:Y:S01]  /*0150*/  IMAD R7, R8, 0x4, R5 ;  /* 0x0000000408077824 */ /* 0x000fe200078e0205 */
[----:B--2---:R0:W-:Y:S04]  /*0160*/  STS [R5], R4 ;  /* 0x0000000405007388 */ /* 0x0041e80000000800 */
[----:B------:R0:W-:Y:S01]  /*0170*/  STS [R7], R6 ;  /* 0x0000000607007388 */ /* 0x0001e20000000800 */
[----:B------:R-:W-:Y:S06]  /*0180*/  BAR.SYNC.DEFER_BLOCKING 0x0 ;  /* 0x0000000000007b1d */ /* 0x000fec0000010000 */
[----:B------:R-:W-:Y:S05]  /*0190*/  @!P0 BRA `(.L_x_0) ;  /* 0x0000000000888947 */ /* 0x000fea0003800000 */
[----:B------:R-:W-:Y:S01]  /*01a0*/  BSSY.RECONVERGENT B0, `(.L_x_0) ;  /* 0x0000021000007945 */ /* 0x000fe20003800200 */
[----:B------:R-:W-:Y:S01]  /*01b0*/  IMAD.MOV.U32 R3, RZ, RZ, RZ ;  /* 0x000000ffff037224 */ /* 0x000fe200078e00ff */
[----:B------:R-:W1:Y:S01]  /*01c0*/  LDCU UR8, c[0x0][0x390] ;  /* 0x00007200ff0877ac */ /* 0x000e620008000800 */
[----:B0-----:R-:W-:Y:S01]  /*01d0*/  IMAD.MOV.U32 R7, RZ, RZ, 0x1 ;  /* 0x00000001ff077424 */ /* 0x001fe200078e00ff */
[----:B------:R-:W0:Y:S06]  /*01e0*/  LDCU UR5, c[0x0][0x394] ;  /* 0x00007280ff0577ac */ /* 0x000e2c0008000800 */
.L_x_4:
[----:B------:R-:W-:Y:S01]  /*01f0*/  ISETP.GE.AND P0, PT, R0, R7, PT ;  /* 0x000000070000720c */ /* 0x000fe20003f06270 */
[----:B------:R-:W-:Y:S01]  /*0200*/  BSSY.RECONVERGENT B1, `(.L_x_1) ;  /* 0x0000010000017945 */ /* 0x000fe20003800200 */
[----:B------:R-:W-:-:S11]  /*0210*/  LOP3.LUT R2, R3, 0x1, RZ, 0x3c, !PT ;  /* 0x0000000103027812 */ /* 0x000fd600078e3cff */
[----:B--2---:R-:W-:Y:S05]  /*0220*/  @!P0 BRA `(.L_x_2) ;  /* 0x0000000000248947 */ /* 0x004fea0003800000 */
[----:B-1----:R-:W-:-:S05]  /*0230*/  MOV R8, UR8 ;  /* 0x0000000800087c02 */ /* 0x002fca0008000f00 */
[----:B------:R-:W-:-:S05]  /*0240*/  IMAD R4, R3, R8, RZ ;  /* 0x0000000803047224 */ /* 0x000fca00078e02ff */
[----:B------:R-:W-:Y:S01]  /*0250*/  IADD3 R3, PT, PT, -R7, R4, R0 ;  /* 0x0000000407037210 */ /* 0x000fe20007ffe100 */
[----:B------:R-:W-:-:S03]  /*0260*/  IMAD R4, R4, 0x4, R5 ;  /* 0x0000000404047824 */ /* 0x000fc600078e0205 */
[----:B------:R-:W-:-:S03]  /*0270*/  LEA R3, R3, UR4, 0x2 ;  /* 0x0000000403037c11 */ /* 0x000fc6000f8e10ff */
[----:B------:R-:W-:Y:S04]  /*0280*/  LDS R4, [R4] ;  /* 0x0000000004047984 */ /* 0x000fe80000000800 */
[----:B------:R-:W1:Y:S02]  /*0290*/  LDS R3, [R3] ;  /* 0x0000000003037984 */ /* 0x000e640000000800 */
[----:B-1----:R-:W-:Y:S01]  /*02a0*/  IADD3 R6, PT, PT, R4, R3, RZ ;  /* 0x0000000304067210 */ /* 0x002fe20007ffe0ff */
[----:B------:R-:W-:Y:S06]  /*02b0*/  BRA `(.L_x_3) ;  /* 0x0000000000107947 */ /* 0x000fec0003800000 */
.L_x_2:
[----:B-1----:R-:W-:-:S04]  /*02c0*/  IMAD.U32 R8, RZ, RZ, UR8 ;  /* 0x00000008ff087e24 */ /* 0x002fc8000f8e00ff */
[----:B------:R-:W-:-:S05]  /*02d0*/  IMAD R4, R3, R8, RZ ;  /* 0x0000000803047224 */ /* 0x000fca00078e02ff */
[----:B------:R-:W-:-:S05]  /*02e0*/  LEA R4, R4, R5, 0x2 ;  /* 0x0000000504047211 */ /* 0x000fca00078e10ff */
[----:B------:R1:W2:Y:S02]  /*02f0*/  LDS R6, [R4] ;  /* 0x0000000004067984 */ /* 0x0002a40000000800 */
.L_x_3:
[----:B0-----:R-:W-:Y:S05]  /*0300*/  BSYNC.RECONVERGENT B1 ;  /* 0x0000000000017941 */ /* 0x001fea0003800200 */
.L_x_1:
[----:B------:R-:W-:Y:S01]  /*0310*/  SHF.L.U32 R7, R7, 0x1, RZ ;  /* 0x0000000107077819 */ /* 0x000fe200000006ff */
[----:B-1----:R-:W-:-:S03]  /*0320*/  IMAD R4, R2, R8, RZ ;  /* 0x0000000802047224 */ /* 0x002fc600078e02ff */
[----:B------:R-:W-:Y:S01]  /*0330*/  ISETP.GE.U32.AND P0, PT, R7, R8, PT ;  /* 0x000000080700720c */ /* 0x000fe20003f06070 */
[----:B------:R-:W-:Y:S01]  /*0340*/  IMAD R9, R4, 0x4, R5 ;  /* 0x0000000404097824 */ /* 0x000fe200078e0205 */
[----:B------:R-:W-:-:S04]  /*0350*/  SHF.R.S32.HI R3, RZ, 0x1f, R7 ;  /* 0x0000001fff037819 */ /* 0x000fc80000011407 */
[----:B------:R-:W-:Y:S01]  /*0360*/  ISETP.GE.U32.AND.EX P0, PT, R3, UR5, PT, P0 ;  /* 0x0000000503007c0c */ /* 0x000fe2000bf06100 */
[----:B--2---:R2:W-:Y:S01]  /*0370*/  STS [R9], R6 ;  /* 0x0000000609007388 */ /* 0x0045e20000000800 */
[----:B------:R-:W-:Y:S01]  /*0380*/  IMAD.MOV.U32 R3, RZ, RZ, R2 ;  /* 0x000000ffff037224 */ /* 0x000fe200078e0002 */
[----:B------:R-:W-:Y:S10]  /*0390*/  BAR.SYNC.DEFER_BLOCKING 0x0 ;  /* 0x0000000000007b1d */ /* 0x000ff40000010000 */
[----:B------:R-:W-:Y:S05]  /*03a0*/  @!P0 BRA `(.L_x_4) ;  /* 0xfffffffc00908947 */ /* 0x000fea000383ffff */
[----:B------:R-:W-:Y:S05]  /*03b0*/  BSYNC.RECONVERGENT B0 ;  /* 0x0000000000007941 */ /* 0x000fea0003800200 */
.L_x_0:
[----:B------:R-:W-:-:S05]  /*03c0*/  IMAD R2, R2, R8, RZ ;  /* 0x0000000802027224 */ /* 0x000fca00078e02ff */
[----:B0-----:R-:W-:Y:S02]  /*03d0*/  LEA R5, R2, R5, 0x2 ;  /* 0x0000000502057211 */ /* 0x001fe400078e10ff */
[----:B------:R-:W0:Y:S04]  /*03e0*/  LDC.64 R2, c[0x0][0x380] ;  /* 0x0000e000ff027b82 */ /* 0x000e280000000a00 */
[----:B------:R-:W1:Y:S01]  /*03f0*/  LDS R5, [R5] ;  /* 0x0000000005057984 */ /* 0x000e620000000800 */
[----:B0-----:R-:W-:-:S05]  /*0400*/  IMAD.WIDE.U32 R2, R0, 0x4, R2 ;  /* 0x0000000400027825 */ /* 0x001fca00078e0002 */
[----:B-1----:R-:W-:Y:S01]  /*0410*/  STG.E desc[UR6][R2.64], R5 ;  /* 0x0000000502007986 */ /* 0x002fe2000c101906 */
[----:B------:R-:W-:Y:S05]  /*0420*/  EXIT ;  /* 0x000000000000794d */ /* 0x000fea0003800000 */
.L_x_5:
[----:B------:R-:W-:-:S00]  /*0430*/  BRA `(.L_x_5) ;  /* 0xfffffffc00fc7947 */ /* 0x000fc0000383ffff */
[----:B------:R-:W-:-:S00]  /*0440*/  NOP ;  /* 0x0000000000007918 */ /* 0x000fc00000000000 */
        /* <DEDUP_REMOVED lines=11> */
.L_x_6:


//--------------------- .nv.shared._Z19exclusiveScanKernelIiEvPT_PKS0_m --------------------------
	.section	.nv.shared._Z19exclusiveScanKernelIiEvPT_PKS0_m,"aw",@nobits
	.sectionflags	@""
	.align	16
	.zero		1024


//--------------------- .nv.shared.reserved.0     --------------------------
	.section	.nv.shared.reserved.0,"aw",@nobits
	.weak		__nv_reservedSMEM_offset_0_alias
	.size		__nv_reservedSMEM_offset_0_alias, 0, 64
	.other		__nv_reservedSMEM_offset_0_alias,@"STO_CUDA_RESERVED_SHARED STV_DEFAULT"
__nv_reservedSMEM_offset_0_alias:
	.zero		0
	.zero		64


//--------------------- .nv.constant0._Z19exclusiveScanKernelIiEvPT_PKS0_m --------------------------
	.section	.nv.constant0._Z19exclusiveScanKernelIiEvPT_PKS0_m,"a",@progbits
	.sectionflags	@""
	.align	4
.nv.constant0._Z19exclusiveScanKernelIiEvPT_PKS0_m:
	.zero		920


//--------------------- SYMBOLS --------------------------

	.type		.nv.reservedSmem.offset0,@object
	.size		.nv.reservedSmem.offset0,0x4
	.type		.nv.reservedSmem.cap,@object
	.size		.nv.reservedSmem.cap,0x4
